	.headerflags	@"EF_CUDA_TEXMODE_UNIFIED EF_CUDA_64BIT_ADDRESS EF_CUDA_ACCELERATORS EF_CUDA_SM90 EF_CUDA_VIRTUAL_SM(EF_CUDA_SM90)"
	.elftype	@"ET_EXEC"


//--------------------- .nv.info                  --------------------------
	.section	.nv.info,"",@"SHT_CUDA_INFO"
	.align	4


	//----- nvinfo : EIATTR_REGCOUNT
	.align		4
        /*0000*/ 	.byte	0x04, 0x2f
        /*0002*/ 	.short	(.L_1 - .L_0)
	.align		4
.L_0:
        /*0004*/ 	.word	index@(triton_poi_fused__unsafe_index_add_0)
        /*0008*/ 	.word	0x00000020


	//----- nvinfo : EIATTR_MIN_STACK_SIZE
	.align		4
.L_1:
        /*000c*/ 	.byte	0x04, 0x12
        /*000e*/ 	.short	(.L_3 - .L_2)
	.align		4
.L_2:
        /*0010*/ 	.word	index@(triton_poi_fused__unsafe_index_add_0)
        /*0014*/ 	.word	0x00000000


	//----- nvinfo : EIATTR_FRAME_SIZE
	.align		4
.L_3:
        /*0018*/ 	.byte	0x04, 0x11
        /*001a*/ 	.short	(.L_5 - .L_4)
	.align		4
.L_4:
        /*001c*/ 	.word	index@(triton_poi_fused__unsafe_index_add_0)
        /*0020*/ 	.word	0x00000000


	//----- nvinfo : EIATTR_MIN_STACK_SIZE
	.align		4
.L_5:
        /*0024*/ 	.byte	0x04, 0x12
        /*0026*/ 	.short	(.L_7 - .L_6)
	.align		4
.L_6:
        /*0028*/ 	.word	index@(triton_poi_fused__unsafe_index_add_0)
        /*002c*/ 	.word	0x00000000
.L_7:


//--------------------- .nv.info.triton_poi_fused__unsafe_index_add_0 --------------------------
	.section	.nv.info.triton_poi_fused__unsafe_index_add_0,"",@"SHT_CUDA_INFO"
	.sectionflags	@""
	.align	4


	//----- nvinfo : EIATTR_CUDA_API_VERSION
	.align		4
        /*0000*/ 	.byte	0x04, 0x37
        /*0002*/ 	.short	(.L_9 - .L_8)
.L_8:
        /*0004*/ 	.word	0x0000007c


	//----- nvinfo : EIATTR_KPARAM_INFO
	.align		4
.L_9:
        /*0008*/ 	.byte	0x04, 0x17
        /*000a*/ 	.short	(.L_11 - .L_10)
.L_10:
        /*000c*/ 	.word	0x00000000
        /*0010*/ 	.short	0x0004
        /*0012*/ 	.short	0x001c
        /*0014*/ 	.byte	0x00, 0xf0, 0x11, 0x00


	//----- nvinfo : EIATTR_KPARAM_INFO
	.align		4
.L_11:
        /*0018*/ 	.byte	0x04, 0x17
        /*001a*/ 	.short	(.L_13 - .L_12)
.L_12:
        /*001c*/ 	.word	0x00000000
        /*0020*/ 	.short	0x0003
        /*0022*/ 	.short	0x0018
        /*0024*/ 	.byte	0x00, 0xf0, 0x11, 0x00


	//----- nvinfo : EIATTR_KPARAM_INFO
	.align		4
.L_13:
        /*0028*/ 	.byte	0x04, 0x17
        /*002a*/ 	.short	(.L_15 - .L_14)
.L_14:
        /*002c*/ 	.word	0x00000000
        /*0030*/ 	.short	0x0002
        /*0032*/ 	.short	0x0010
        /*0034*/ 	.byte	0x00, 0xf4, 0x21, 0x00


	//----- nvinfo : EIATTR_KPARAM_INFO
	.align		4
.L_15:
        /*0038*/ 	.byte	0x04, 0x17
        /*003a*/ 	.short	(.L_17 - .L_16)
.L_16:
        /*003c*/ 	.word	0x00000000
        /*0040*/ 	.short	0x0001
        /*0042*/ 	.short	0x0008
        /*0044*/ 	.byte	0x00, 0xf4, 0x21, 0x00


	//----- nvinfo : EIATTR_KPARAM_INFO
	.align		4
.L_17:
        /*0048*/ 	.byte	0x04, 0x17
        /*004a*/ 	.short	(.L_19 - .L_18)
.L_18:
        /*004c*/ 	.word	0x00000000
        /*0050*/ 	.short	0x0000
        /*0052*/ 	.short	0x0000
        /*0054*/ 	.byte	0x00, 0xf4, 0x21, 0x00


	//----- nvinfo : EIATTR_SPARSE_MMA_MASK
	.align		4
.L_19:
        /*0058*/ 	.byte	0x03, 0x50
        /*005a*/ 	.short	0x0000


	//----- nvinfo : EIATTR_MAXREG_COUNT
	.align		4
        /*005c*/ 	.byte	0x03, 0x1b
        /*005e*/ 	.short	0x00ff


	//----- nvinfo : EIATTR_EXIT_INSTR_OFFSETS
	.align		4
        /*0060*/ 	.byte	0x04, 0x1c
        /*0062*/ 	.short	(.L_21 - .L_20)


	//   ....[0]....
.L_20:
        /*0064*/ 	.word	0x000009f0


	//   ....[1]....
        /*0068*/ 	.word	0x00000a50


	//----- nvinfo : EIATTR_REQNTID
	.align		4
.L_21:
        /*006c*/ 	.byte	0x04, 0x10
        /*006e*/ 	.short	(.L_23 - .L_22)
.L_22:
        /*0070*/ 	.word	0x00000080
        /*0074*/ 	.word	0x00000001
        /*0078*/ 	.word	0x00000001


	//----- nvinfo : EIATTR_CBANK_PARAM_SIZE
	.align		4
.L_23:
        /*007c*/ 	.byte	0x03, 0x19
        /*007e*/ 	.short	0x0020


	//----- nvinfo : EIATTR_PARAM_CBANK
	.align		4
        /*0080*/ 	.byte	0x04, 0x0a
        /*0082*/ 	.short	(.L_25 - .L_24)
	.align		4
.L_24:
        /*0084*/ 	.word	index@(.nv.constant0.triton_poi_fused__unsafe_index_add_0)
        /*0088*/ 	.short	0x0210
        /*008a*/ 	.short	0x0020


	//----- nvinfo : EIATTR_SW_WAR
	.align		4
.L_25:
        /*008c*/ 	.byte	0x04, 0x36
        /*008e*/ 	.short	(.L_27 - .L_26)
.L_26:
        /*0090*/ 	.word	0x00000008
.L_27:


//--------------------- .nv.callgraph             --------------------------
	.section	.nv.callgraph,"",@"SHT_CUDA_CALLGRAPH"
	.align	4
	.sectionentsize	8
	.align		4
        /*0000*/ 	.word	0x00000000
	.align		4
        /*0004*/ 	.word	0xffffffff
	.align		4
        /*0008*/ 	.word	0x00000000
	.align		4
        /*000c*/ 	.word	0xfffffffe
	.align		4
        /*0010*/ 	.word	0x00000000
	.align		4
        /*0014*/ 	.word	0xfffffffd
	.align		4
        /*0018*/ 	.word	0x00000000
	.align		4
        /*001c*/ 	.word	0xfffffffc


//--------------------- .text.triton_poi_fused__unsafe_index_add_0 --------------------------
	.section	.text.triton_poi_fused__unsafe_index_add_0,"ax",@progbits
	.sectionflags	@"SHF_BARRIERS=1"
	.align	128
        .global         triton_poi_fused__unsafe_index_add_0
        .type           triton_poi_fused__unsafe_index_add_0,@function
        .size           triton_poi_fused__unsafe_index_add_0,(.L_x_1 - triton_poi_fused__unsafe_index_add_0)
        .other          triton_poi_fused__unsafe_index_add_0,@"STO_CUDA_ENTRY STV_DEFAULT"
triton_poi_fused__unsafe_index_add_0:
.text.triton_poi_fused__unsafe_index_add_0:
[----:B------:R-:W0:Y:S01]  /*0000*/  LDC R1, c[0x0][0x28] ;  /* 0x00000a00ff017b82 */ /* 0x000e220000000800 */
[----:B------:R-:W1:Y:S07]  /*0010*/  S2R R0, SR_TID.X ;  /* 0x0000000000007919 */ /* 0x000e6e0000002100 */
[----:B------:R-:W2:Y:S01]  /*0020*/  LDC.64 R18, c[0x0][0x210] ;  /* 0x00008400ff127b82 */ /* 0x000ea20000000a00 */
[----:B------:R-:W-:Y:S01]  /*0030*/  ULDC.64 UR6, c[0x0][0x208] ;  /* 0x0000820000067ab9 */ /* 0x000fe20000000a00 */
[----:B------:R-:W3:Y:S06]  /*0040*/  S2R R3, SR_CTAID.X ;  /* 0x0000000000037919 */ /* 0x000eec0000002500 */
[----:B------:R-:W4:Y:S01]  /*0050*/  LDC.64 R20, c[0x0][0x218] ;  /* 0x00008600ff147b82 */ /* 0x000f220000000a00 */
[----:B-1----:R-:W-:-:S02]  /*0060*/  IMAD.SHL.U32 R17, R0, 0x4, RZ ;  /* 0x0000000400117824 */ /* 0x002fc400078e00ff */
[----:B---3--:R-:W-:Y:S01]  /*0070*/  IMAD.SHL.U32 R2, R3, 0x20, RZ ;  /* 0x0000002003027824 */ /* 0x008fe200078e00ff */
[----:B------:R-:W-:-:S04]  /*0080*/  SHF.R.S32.HI R10, RZ, 0x1a, R3 ;  /* 0x0000001aff0a7819 */ /* 0x000fc80000011403 */
[----:B------:R-:W-:Y:S02]  /*0090*/  LOP3.LUT R13, R2, 0x1c, R17, 0xf8, !PT ;  /* 0x0000001c020d7812 */ /* 0x000fe400078ef811 */
[----:B------:R-:W-:Y:S02]  /*00a0*/  SGXT R10, R10, 0x1 ;  /* 0x000000010a0a781a */ /* 0x000fe40000000200 */
[----:B------:R-:W-:Y:S02]  /*00b0*/  SHF.R.S32.HI R4, RZ, 0x1f, R13 ;  /* 0x0000001fff047819 */ /* 0x000fe4000001140d */
[----:B------:R-:W-:Y:S02]  /*00c0*/  LOP3.LUT R3, R13, 0x1, RZ, 0xfc, !PT ;  /* 0x000000010d037812 */ /* 0x000fe400078efcff */
[----:B------:R-:W-:Y:S02]  /*00d0*/  LEA.HI R5, R4, R13, RZ, 0x6 ;  /* 0x0000000d04057211 */ /* 0x000fe400078f30ff */
[----:B------:R-:W1:Y:S02]  /*00e0*/  S2R R4, SR_CTAID.Y ;  /* 0x0000000000047919 */ /* 0x000e640000002600 */
[----:B------:R-:W-:-:S02]  /*00f0*/  LOP3.LUT R8, R5, 0xffffffc0, RZ, 0xc0, !PT ;  /* 0xffffffc005087812 */ /* 0x000fc400078ec0ff */
[----:B------:R-:W-:Y:S02]  /*0100*/  SHF.R.S32.HI R6, RZ, 0x6, R5 ;  /* 0x00000006ff067819 */ /* 0x000fe40000011405 */
[----:B------:R-:W-:Y:S01]  /*0110*/  LEA.HI R5, R10, R3, RZ, 0x6 ;  /* 0x000000030a057211 */ /* 0x000fe200078f30ff */
[----:B------:R-:W-:Y:S01]  /*0120*/  IMAD.IADD R8, R13, 0x1, -R8 ;  /* 0x000000010d087824 */ /* 0x000fe200078e0a08 */
[----:B------:R-:W-:Y:S02]  /*0130*/  I2FP.F32.S32 R7, R6 ;  /* 0x0000000600077245 */ /* 0x000fe40000201400 */
[----:B------:R-:W-:Y:S02]  /*0140*/  LOP3.LUT R6, R5, 0xffffffc0, RZ, 0xc0, !PT ;  /* 0xffffffc005067812 */ /* 0x000fe400078ec0ff */
[----:B------:R-:W-:Y:S01]  /*0150*/  I2FP.F32.S32 R8, R8 ;  /* 0x0000000800087245 */ /* 0x000fe20000201400 */
[----:B------:R-:W-:Y:S01]  /*0160*/  FMUL R7, R7, 0.0625 ;  /* 0x3d80000007077820 */ /* 0x000fe20000400000 */
[----:B------:R-:W-:Y:S01]  /*0170*/  LOP3.LUT R5, R13, 0x3, RZ, 0xfc, !PT ;  /* 0x000000030d057812 */ /* 0x000fe200078efcff */
[----:B------:R-:W-:Y:S01]  /*0180*/  IMAD.IADD R6, R3, 0x1, -R6 ;  /* 0x0000000103067824 */ /* 0x000fe200078e0a06 */
[----:B------:R-:W-:Y:S01]  /*0190*/  LOP3.LUT R3, R13, 0x2, RZ, 0xfc, !PT ;  /* 0x000000020d037812 */ /* 0x000fe200078efcff */
[----:B------:R-:W-:Y:S01]  /*01a0*/  FMUL R9, R8, 0.0625 ;  /* 0x3d80000008097820 */ /* 0x000fe20000400000 */
[----:B------:R3:W-:Y:S02]  /*01b0*/  F2I.TRUNC.NTZ R16, R7 ;  /* 0x0000000700107305 */ /* 0x0007e4000020f100 */
[----:B------:R-:W-:-:S02]  /*01c0*/  I2FP.F32.S32 R8, R6 ;  /* 0x0000000600087245 */ /* 0x000fc40000201400 */
[C---:B------:R-:W-:Y:S02]  /*01d0*/  LEA.HI R6, R10.reuse, R3, RZ, 0x6 ;  /* 0x000000030a067211 */ /* 0x040fe400078f30ff */
[----:B------:R-:W-:Y:S01]  /*01e0*/  LEA.HI R10, R10, R5, RZ, 0x6 ;  /* 0x000000050a0a7211 */ /* 0x000fe200078f30ff */
[----:B------:R-:W-:Y:S01]  /*01f0*/  FMUL R8, R8, 0.0625 ;  /* 0x3d80000008087820 */ /* 0x000fe20000400000 */
[----:B------:R-:W-:Y:S01]  /*0200*/  LOP3.LUT R6, R6, 0xffffffc0, RZ, 0xc0, !PT ;  /* 0xffffffc006067812 */ /* 0x000fe200078ec0ff */
[----:B------:R-:W5:Y:S01]  /*0210*/  F2I.TRUNC.NTZ R9, R9 ;  /* 0x0000000900097305 */ /* 0x000f62000020f100 */
[----:B---3--:R-:W-:Y:S01]  /*0220*/  SHF.R.U32.HI R7, RZ, 0x3, R0 ;  /* 0x00000003ff077819 */ /* 0x008fe20000011600 */
[----:B------:R-:W-:Y:S01]  /*0230*/  IMAD.MOV.U32 R0, RZ, RZ, RZ ;  /* 0x000000ffff007224 */ /* 0x000fe200078e00ff */
[----:B------:R-:W-:Y:S01]  /*0240*/  LOP3.LUT R10, R10, 0xffffffc0, RZ, 0xc0, !PT ;  /* 0xffffffc00a0a7812 */ /* 0x000fe200078ec0ff */
[----:B------:R-:W-:Y:S01]  /*0250*/  IMAD.IADD R6, R3, 0x1, -R6 ;  /* 0x0000000103067824 */ /* 0x000fe200078e0a06 */
[----:B------:R-:W-:Y:S01]  /*0260*/  SGXT.U32 R7, R7, 0x4 ;  /* 0x000000040707781a */ /* 0x000fe20000000000 */
[----:B-1----:R-:W-:-:S02]  /*0270*/  IMAD.SHL.U32 R4, R4, 0x20, RZ ;  /* 0x0000002004047824 */ /* 0x002fc400078e00ff */
[----:B------:R1:W3:Y:S01]  /*0280*/  F2I.TRUNC.NTZ R11, R8 ;  /* 0x00000008000b7305 */ /* 0x0002e2000020f100 */
[----:B------:R-:W-:Y:S02]  /*0290*/  IMAD.IADD R10, R5, 0x1, -R10 ;  /* 0x00000001050a7824 */ /* 0x000fe400078e0a0a */
[----:B------:R-:W-:Y:S01]  /*02a0*/  LOP3.LUT R12, R4, R7, RZ, 0xfc, !PT ;  /* 0x00000007040c7212 */ /* 0x000fe200078efcff */
[----:B------:R-:W-:Y:S01]  /*02b0*/  IMAD.MOV.U32 R3, RZ, RZ, RZ ;  /* 0x000000ffff037224 */ /* 0x000fe200078e00ff */
[----:B------:R-:W-:Y:S01]  /*02c0*/  LOP3.LUT R29, R4, 0x10, R7, 0xfe, !PT ;  /* 0x00000010041d7812 */ /* 0x000fe200078efe07 */
[----:B------:R-:W-:Y:S01]  /*02d0*/  IMAD.MOV.U32 R5, RZ, RZ, RZ ;  /* 0x000000ffff057224 */ /* 0x000fe200078e00ff */
[----:B------:R-:W-:Y:S01]  /*02e0*/  ISETP.GE.AND P0, PT, R12, 0x200, PT ;  /* 0x000002000c00780c */ /* 0x000fe20003f06270 */
[----:B-----5:R-:W-:Y:S01]  /*02f0*/  IMAD R9, R16, 0x4, R9 ;  /* 0x0000000410097824 */ /* 0x020fe200078e0209 */
[----:B-1----:R-:W-:Y:S02]  /*0300*/  I2FP.F32.S32 R8, R6 ;  /* 0x0000000600087245 */ /* 0x002fe40000201400 */
[----:B------:R-:W-:Y:S01]  /*0310*/  I2FP.F32.S32 R10, R10 ;  /* 0x0000000a000a7245 */ /* 0x000fe20000201400 */
[C---:B------:R-:W-:Y:S01]  /*0320*/  IMAD R15, R29.reuse, 0x10, R9 ;  /* 0x000000101d0f7824 */ /* 0x040fe200078e0209 */
[----:B------:R-:W-:Y:S01]  /*0330*/  ISETP.GE.AND P1, PT, R29, 0x200, PT ;  /* 0x000002001d00780c */ /* 0x000fe20003f26270 */
[----:B------:R-:W-:Y:S01]  /*0340*/  FMUL R8, R8, 0.0625 ;  /* 0x3d80000008087820 */ /* 0x000fe20000400000 */
[----:B---3--:R-:W-:-:S02]  /*0350*/  IMAD R6, R16, 0x4, R11 ;  /* 0x0000000410067824 */ /* 0x008fc400078e020b */
[----:B------:R-:W-:Y:S01]  /*0360*/  FMUL R26, R10, 0.0625 ;  /* 0x3d8000000a1a7820 */ /* 0x000fe20000400000 */
[C---:B------:R-:W-:Y:S01]  /*0370*/  IMAD R27, R12.reuse, 0x1000, R13 ;  /* 0x000010000c1b7824 */ /* 0x040fe200078e020d */
[----:B------:R1:W3:Y:S01]  /*0380*/  F2I.TRUNC.NTZ R28, R8 ;  /* 0x00000008001c7305 */ /* 0x0002e2000020f100 */
[C---:B------:R-:W-:Y:S02]  /*0390*/  IMAD R23, R12.reuse, 0x10, R6 ;  /* 0x000000100c177824 */ /* 0x040fe400078e0206 */
[----:B------:R-:W-:Y:S02]  /*03a0*/  IMAD R25, R12, 0x10, R9 ;  /* 0x000000100c197824 */ /* 0x000fe400078e0209 */
[----:B--2---:R-:W-:Y:S01]  /*03b0*/  IMAD.WIDE R22, R23, 0x4, R18 ;  /* 0x0000000417167825 */ /* 0x004fe200078e0212 */
[----:B------:R-:W-:-:S03]  /*03c0*/  CS2R R10, SRZ ;  /* 0x00000000000a7805 */ /* 0x000fc6000001ff00 */
[--C-:B------:R-:W-:Y:S01]  /*03d0*/  IMAD.WIDE R14, R15, 0x4, R18.reuse ;  /* 0x000000040f0e7825 */ /* 0x100fe200078e0212 */
[----:B------:R2:W5:Y:S01]  /*03e0*/  @!P0 LDG.E.EL R0, desc[UR6][R22.64] ;  /* 0x0000000616008981 */ /* 0x000562000c2e1900 */
[----:B-1----:R-:W-:Y:S02]  /*03f0*/  CS2R R8, SRZ ;  /* 0x0000000000087805 */ /* 0x002fe4000001ff00 */
[----:B------:R-:W-:Y:S01]  /*0400*/  IMAD.WIDE R24, R25, 0x4, R18 ;  /* 0x0000000419187825 */ /* 0x000fe200078e0212 */
[----:B------:R1:W5:Y:S03]  /*0410*/  @!P1 LDG.E.EL R3, desc[UR6][R14.64] ;  /* 0x000000060e039981 */ /* 0x000366000c2e1900 */
[----:B---3--:R-:W-:Y:S01]  /*0420*/  IMAD R28, R16, 0x4, R28 ;  /* 0x00000004101c7824 */ /* 0x008fe200078e021c */
[----:B------:R-:W3:Y:S01]  /*0430*/  @!P0 LDG.E.EL R5, desc[UR6][R24.64] ;  /* 0x0000000618058981 */ /* 0x000ee2000c2e1900 */
[----:B--2---:R4:W2:Y:S01]  /*0440*/  F2I.TRUNC.NTZ R23, R26 ;  /* 0x0000001a00177305 */ /* 0x0048a2000020f100 */
[----:B-1----:R-:W-:-:S02]  /*0450*/  IMAD R15, R29, 0x10, R6 ;  /* 0x000000101d0f7824 */ /* 0x002fc400078e0206 */
[----:B----4-:R-:W-:-:S05]  /*0460*/  IMAD.WIDE R26, R27, 0x4, R20 ;  /* 0x000000041b1a7825 */ /* 0x010fca00078e0214 */
[----:B------:R1:W5:Y:S01]  /*0470*/  @!P0 LDG.E.EL.128 R8, desc[UR6][R26.64] ;  /* 0x000000061a088981 */ /* 0x000362000c2e1d00 */
[----:B--2---:R-:W-:Y:S02]  /*0480*/  IMAD R16, R16, 0x4, R23 ;  /* 0x0000000410107824 */ /* 0x004fe400078e0217 */
[----:B------:R-:W-:Y:S02]  /*0490*/  IMAD R23, R12, 0x10, R28 ;  /* 0x000000100c177824 */ /* 0x000fe400078e021c */
[----:B------:R-:W-:Y:S02]  /*04a0*/  IMAD.MOV.U32 R6, RZ, RZ, RZ ;  /* 0x000000ffff067224 */ /* 0x000fe400078e00ff */
[----:B------:R-:W-:Y:S01]  /*04b0*/  IMAD.WIDE R14, R15, 0x4, R18 ;  /* 0x000000040f0e7825 */ /* 0x000fe200078e0212 */
[----:B-1----:R-:W-:-:S03]  /*04c0*/  CS2R R26, SRZ ;  /* 0x00000000001a7805 */ /* 0x002fc6000001ff00 */
[----:B------:R-:W-:Y:S01]  /*04d0*/  IMAD.WIDE R22, R23, 0x4, R18 ;  /* 0x0000000417167825 */ /* 0x000fe200078e0212 */
[----:B------:R1:W2:Y:S03]  /*04e0*/  @!P1 LDG.E.EL R6, desc[UR6][R14.64] ;  /* 0x000000060e069981 */ /* 0x0002a6000c2e1900 */
[C---:B------:R-:W-:Y:S01]  /*04f0*/  IMAD R13, R29.reuse, 0x1000, R13 ;  /* 0x000010001d0d7824 */ /* 0x040fe200078e020d */
[----:B------:R4:W2:Y:S01]  /*0500*/  @!P0 LDG.E.EL R27, desc[UR6][R22.64] ;  /* 0x00000006161b8981 */ /* 0x0008a2000c2e1900 */
[----:B------:R-:W-:Y:S02]  /*0510*/  IMAD R24, R12, 0x10, R16 ;  /* 0x000000100c187824 */ /* 0x000fe400078e0210 */
[C---:B------:R-:W-:Y:S02]  /*0520*/  IMAD R25, R29.reuse, 0x10, R28 ;  /* 0x000000101d197824 */ /* 0x040fe400078e021c */
[----:B------:R-:W-:Y:S01]  /*0530*/  IMAD R29, R29, 0x10, R16 ;  /* 0x000000101d1d7824 */ /* 0x000fe200078e0210 */
[----:B-1----:R-:W-:Y:S01]  /*0540*/  CS2R R14, SRZ ;  /* 0x00000000000e7805 */ /* 0x002fe2000001ff00 */
[----:B------:R-:W-:Y:S01]  /*0550*/  IMAD.WIDE R20, R13, 0x4, R20 ;  /* 0x000000040d147825 */ /* 0x000fe200078e0214 */
[----:B------:R-:W-:-:S03]  /*0560*/  CS2R R12, SRZ ;  /* 0x00000000000c7805 */ /* 0x000fc6000001ff00 */
[----:B------:R-:W-:Y:S02]  /*0570*/  IMAD.MOV.U32 R16, RZ, RZ, RZ ;  /* 0x000000ffff107224 */ /* 0x000fe400078e00ff */
[--C-:B----4-:R-:W-:Y:S01]  /*0580*/  IMAD.WIDE R22, R24, 0x4, R18.reuse ;  /* 0x0000000418167825 */ /* 0x110fe200078e0212 */
[----:B------:R-:W4:Y:S03]  /*0590*/  @!P1 LDG.E.EL.128 R12, desc[UR6][R20.64] ;  /* 0x00000006140c9981 */ /* 0x000f26000c2e1d00 */
[--C-:B------:R-:W-:Y:S01]  /*05a0*/  IMAD.WIDE R24, R25, 0x4, R18.reuse ;  /* 0x0000000419187825 */ /* 0x100fe200078e0212 */
[----:B------:R1:W4:Y:S03]  /*05b0*/  @!P0 LDG.E.EL R16, desc[UR6][R22.64] ;  /* 0x0000000616108981 */ /* 0x000326000c2e1900 */
[----:B------:R-:W-:Y:S01]  /*05c0*/  IMAD.MOV.U32 R28, RZ, RZ, RZ ;  /* 0x000000ffff1c7224 */ /* 0x000fe200078e00ff */
[----:B------:R-:W4:Y:S01]  /*05d0*/  @!P1 LDG.E.EL R26, desc[UR6][R24.64] ;  /* 0x00000006181a9981 */ /* 0x000f22000c2e1900 */
[----:B------:R-:W-:-:S05]  /*05e0*/  IMAD.WIDE R18, R29, 0x4, R18 ;  /* 0x000000041d127825 */ /* 0x000fca00078e0212 */
[----:B------:R1:W4:Y:S01]  /*05f0*/  @!P1 LDG.E.EL R28, desc[UR6][R18.64] ;  /* 0x00000006121c9981 */ /* 0x000322000c2e1900 */
[----:B------:R-:W1:Y:S01]  /*0600*/  S2R R29, SR_TID.X ;  /* 0x00000000001d7919 */ /* 0x000e620000002100 */
[----:B------:R-:W1:Y:S01]  /*0610*/  S2UR UR5, SR_CgaCtaId ;  /* 0x00000000000579c3 */ /* 0x000e620000008800 */
[----:B------:R-:W-:Y:S01]  /*0620*/  UMOV UR4, 0x400 ;  /* 0x0000040000047882 */ /* 0x000fe20000000000 */
[----:B-1----:R-:W-:Y:S01]  /*0630*/  IMAD.SHL.U32 R22, R29, 0x80, RZ ;  /* 0x000000801d167824 */ /* 0x002fe200078e00ff */
[----:B------:R-:W-:-:S04]  /*0640*/  SHF.R.U32.HI R21, RZ, 0x3, R29 ;  /* 0x00000003ff157819 */ /* 0x000fc8000001161d */
[----:B------:R-:W-:Y:S02]  /*0650*/  LOP3.LUT R20, R22, 0x380, RZ, 0xc0, !PT ;  /* 0x0000038016147812 */ /* 0x000fe400078ec0ff */
[----:B------:R-:W-:Y:S01]  /*0660*/  SGXT.U32 R21, R21, 0x4 ;  /* 0x000000041515781a */ /* 0x000fe20000000000 */
[----:B0-----:R-:W-:Y:S01]  /*0670*/  UPRMT UR4, UR5, 0x654, UR4 ;  /* 0x0000065405047896 */ /* 0x001fe20008000004 */
[C---:B------:R-:W-:Y:S02]  /*0680*/  LOP3.LUT R19, R20.reuse, 0x40, RZ, 0xfc, !PT ;  /* 0x0000004014137812 */ /* 0x040fe400078efcff */
[----:B------:R-:W-:-:S04]  /*0690*/  LOP3.LUT R22, R20, R21, RZ, 0xfc, !PT ;  /* 0x0000001514167212 */ /* 0x000fc800078efcff */
[----:B------:R-:W-:Y:S02]  /*06a0*/  LEA.HI R19, R19, R22, RZ, 0x1d ;  /* 0x0000001613137211 */ /* 0x000fe400078fe8ff */
[----:B------:R-:W-:-:S04]  /*06b0*/  LOP3.LUT R4, R4, 0x1c, R17, 0xf8, !PT ;  /* 0x0000001c04047812 */ /* 0x000fc800078ef811 */
[----:B------:R-:W-:-:S04]  /*06c0*/  SHF.R.S32.HI R17, RZ, 0x1f, R4 ;  /* 0x0000001fff117819 */ /* 0x000fc80000011404 */
[----:B------:R-:W-:Y:S02]  /*06d0*/  LEA.HI R17, R17, R4, RZ, 0x7 ;  /* 0x0000000411117211 */ /* 0x000fe400078f38ff */
[----:B------:R-:W-:Y:S01]  /*06e0*/  ISETP.GE.AND P0, PT, R4, 0x200, PT ;  /* 0x000002000400780c */ /* 0x000fe20003f06270 */
[----:B-----5:R-:W-:Y:S01]  /*06f0*/  FADD R9, R0, R9 ;  /* 0x0000000900097221 */ /* 0x020fe20000000000 */
[----:B------:R-:W-:Y:S01]  /*0700*/  SHF.R.U32.HI R0, RZ, 0x3, R20 ;  /* 0x00000003ff007819 */ /* 0x000fe20000011614 */
[----:B---3--:R-:W-:Y:S01]  /*0710*/  FADD R8, R5, R8 ;  /* 0x0000000805087221 */ /* 0x008fe20000000000 */
[C---:B------:R-:W-:Y:S02]  /*0720*/  LOP3.LUT R5, R20.reuse, 0x20, RZ, 0xfc, !PT ;  /* 0x0000002014057812 */ /* 0x040fe400078efcff */
[----:B------:R-:W-:Y:S02]  /*0730*/  LOP3.LUT R0, R0, R20, R21, 0xfe, !PT ;  /* 0x0000001400007212 */ /* 0x000fe400078efe15 */
[----:B------:R-:W-:-:S02]  /*0740*/  LOP3.LUT R21, R20, 0x60, RZ, 0xfc, !PT ;  /* 0x0000006014157812 */ /* 0x000fc400078efcff */
[-C--:B------:R-:W-:Y:S02]  /*0750*/  LEA.HI R18, R5, R22.reuse, RZ, 0x1d ;  /* 0x0000001605127211 */ /* 0x080fe400078fe8ff */
[----:B------:R-:W-:Y:S02]  /*0760*/  LEA.HI R22, R21, R22, RZ, 0x1d ;  /* 0x0000001615167211 */ /* 0x000fe400078fe8ff */
[----:B------:R-:W-:Y:S02]  /*0770*/  LEA R5, R0, UR4, 0x2 ;  /* 0x0000000400057c11 */ /* 0x000fe4000f8e10ff */
[----:B------:R-:W-:Y:S01]  /*0780*/  LEA R0, R18, UR4, 0x2 ;  /* 0x0000000412007c11 */ /* 0x000fe2000f8e10ff */
[----:B--2---:R-:W-:Y:S01]  /*0790*/  FADD R27, R27, R10 ;  /* 0x0000000a1b1b7221 */ /* 0x004fe20000000000 */
[----:B------:R-:W-:Y:S02]  /*07a0*/  LEA R18, R19, UR4, 0x2 ;  /* 0x0000000413127c11 */ /* 0x000fe4000f8e10ff */
[----:B------:R-:W-:Y:S01]  /*07b0*/  LEA R22, R22, UR4, 0x2 ;  /* 0x0000000416167c11 */ /* 0x000fe2000f8e10ff */
[----:B------:R0:W-:Y:S04]  /*07c0*/  STS [R5], R8 ;  /* 0x0000000805007388 */ /* 0x0001e80000000800 */
[----:B------:R-:W-:Y:S01]  /*07d0*/  STS [R0+0x80], R9 ;  /* 0x0000800900007388 */ /* 0x000fe20000000800 */
[----:B----4-:R-:W-:Y:S01]  /*07e0*/  FADD R20, R3, R12 ;  /* 0x0000000c03147221 */ /* 0x010fe20000000000 */
[----:B------:R-:W-:Y:S01]  /*07f0*/  FADD R3, R6, R13 ;  /* 0x0000000d06037221 */ /* 0x000fe20000000000 */
[----:B------:R-:W-:Y:S01]  /*0800*/  FADD R19, R16, R11 ;  /* 0x0000000b10137221 */ /* 0x000fe20000000000 */
[----:B------:R-:W-:Y:S01]  /*0810*/  STS [R18+0x100], R27 ;  /* 0x0001001b12007388 */ /* 0x000fe20000000800 */
[----:B------:R-:W-:-:S03]  /*0820*/  FADD R21, R26, R14 ;  /* 0x0000000e1a157221 */ /* 0x000fc60000000000 */
[----:B------:R-:W-:Y:S01]  /*0830*/  STS [R22+0x180], R19 ;  /* 0x0001801316007388 */ /* 0x000fe20000000800 */
[----:B------:R-:W-:-:S03]  /*0840*/  FADD R15, R28, R15 ;  /* 0x0000000f1c0f7221 */ /* 0x000fc60000000000 */
[----:B------:R1:W-:Y:S01]  /*0850*/  STS [R5+0x40], R20 ;  /* 0x0000401405007388 */ /* 0x0003e20000000800 */
[----:B------:R-:W-:Y:S01]  /*0860*/  IMAD.SHL.U32 R10, R29, 0x4, RZ ;  /* 0x000000041d0a7824 */ /* 0x000fe200078e00ff */
[----:B------:R-:W2:Y:S02]  /*0870*/  LDC.64 R12, c[0x0][0x220] ;  /* 0x00008800ff0c7b82 */ /* 0x000ea40000000a00 */
[----:B------:R3:W-:Y:S04]  /*0880*/  STS [R0+0xc0], R3 ;  /* 0x0000c00300007388 */ /* 0x0007e80000000800 */
[----:B------:R-:W-:Y:S04]  /*0890*/  STS [R18+0x140], R21 ;  /* 0x0001401512007388 */ /* 0x000fe80000000800 */
[----:B------:R4:W-:Y:S01]  /*08a0*/  STS [R22+0x1c0], R15 ;  /* 0x0001c00f16007388 */ /* 0x0009e20000000800 */
[----:B------:R-:W-:-:S02]  /*08b0*/  SHF.R.U32.HI R29, RZ, 0x1, R29 ;  /* 0x00000001ff1d7819 */ /* 0x000fc4000001161d */
[----:B------:R-:W-:Y:S02]  /*08c0*/  LOP3.LUT R16, R10, 0x1fc, RZ, 0xc0, !PT ;  /* 0x000001fc0a107812 */ /* 0x000fe400078ec0ff */
[----:B------:R-:W-:-:S05]  /*08d0*/  LOP3.LUT R29, R29, 0x3c, RZ, 0xc0, !PT ;  /* 0x0000003c1d1d7812 */ /* 0x000fca00078ec0ff */
[----:B------:R-:W-:-:S05]  /*08e0*/  IMAD.IADD R29, R16, 0x1, R29 ;  /* 0x00000001101d7824 */ /* 0x000fca00078e021d */
[----:B0-----:R-:W-:Y:S01]  /*08f0*/  LEA R8, R29, UR4, 0x2 ;  /* 0x000000041d087c11 */ /* 0x001fe2000f8e10ff */
[----:B------:R-:W-:Y:S01]  /*0900*/  BAR.SYNC.DEFER_BLOCKING 0x0 ;  /* 0x0000000000007b1d */ /* 0x000fe20000010000 */
[C---:B-1----:R-:W-:Y:S01]  /*0910*/  IMAD.SHL.U32 R5, R17.reuse, 0x1000, RZ ;  /* 0x0000100011057824 */ /* 0x042fe200078e00ff */
[----:B------:R-:W-:-:S04]  /*0920*/  LOP3.LUT R17, R17, 0xffffff80, RZ, 0xc0, !PT ;  /* 0xffffff8011117812 */ /* 0x000fc800078ec0ff */
[----:B------:R-:W0:Y:S01]  /*0930*/  LDS.128 R8, [R8] ;  /* 0x0000000008087984 */ /* 0x000e220000000c00 */
[----:B------:R-:W-:Y:S02]  /*0940*/  LOP3.LUT R5, R5, 0xfff80000, RZ, 0xc0, !PT ;  /* 0xfff8000005057812 */ /* 0x000fe400078ec0ff */
[----:B---3--:R-:W-:Y:S02]  /*0950*/  LOP3.LUT R0, R16, 0x200, RZ, 0xfc, !PT ;  /* 0x0000020010007812 */ /* 0x008fe400078efcff */
[----:B------:R-:W-:Y:S02]  /*0960*/  IADD3 R3, R5, R4, -R17 ;  /* 0x0000000405037210 */ /* 0x000fe40007ffe811 */
[----:B------:R-:W-:Y:S02]  /*0970*/  SHF.R.U32.HI R5, RZ, 0x3, R0 ;  /* 0x00000003ff057819 */ /* 0x000fe40000011600 */
[----:B------:R-:W-:Y:S02]  /*0980*/  LOP3.LUT R0, R2, R7, RZ, 0xfc, !PT ;  /* 0x0000000702007212 */ /* 0x000fe400078efcff */
[----:B----4-:R-:W-:-:S03]  /*0990*/  LOP3.LUT R15, R5, 0x7c, RZ, 0xc0, !PT ;  /* 0x0000007c050f7812 */ /* 0x010fc600078ec0ff */
[----:B------:R-:W-:Y:S02]  /*09a0*/  IMAD R5, R0, 0x80, R3 ;  /* 0x0000008000057824 */ /* 0x000fe400078e0203 */
[----:B------:R-:W-:Y:S02]  /*09b0*/  IMAD.IADD R15, R16, 0x1, R15 ;  /* 0x00000001100f7824 */ /* 0x000fe400078e020f */
[----:B--2---:R-:W-:-:S03]  /*09c0*/  IMAD.WIDE R4, R5, 0x4, R12 ;  /* 0x0000000405047825 */ /* 0x004fc600078e020c */
[----:B------:R-:W-:Y:S02]  /*09d0*/  LEA R15, R15, UR4, 0x2 ;  /* 0x000000040f0f7c11 */ /* 0x000fe4000f8e10ff */
[----:B0-----:R0:W-:Y:S02]  /*09e0*/  @!P0 STG.E.128 desc[UR6][R4.64], R8 ;  /* 0x0000000804008986 */ /* 0x0011e4000c101d06 */
[----:B0-----:R-:W-:Y:S05]  /*09f0*/  @P0 EXIT ;  /* 0x000000000000094d */ /* 0x001fea0003800000 */
[----:B0-----:R-:W0:Y:S01]  /*0a00*/  LDS.128 R8, [R15+0x800] ;  /* 0x000800000f087984 */ /* 0x001e220000000c00 */
[----:B------:R-:W-:-:S05]  /*0a10*/  LOP3.LUT R2, R2, 0x10, R7, 0xfe, !PT ;  /* 0x0000001002027812 */ /* 0x000fca00078efe07 */
[----:B------:R-:W-:-:S04]  /*0a20*/  IMAD R3, R2, 0x80, R3 ;  /* 0x0000008002037824 */ /* 0x000fc800078e0203 */
[----:B------:R-:W-:-:S05]  /*0a30*/  IMAD.WIDE R12, R3, 0x4, R12 ;  /* 0x00000004030c7825 */ /* 0x000fca00078e020c */
[----:B0-----:R-:W-:Y:S01]  /*0a40*/  STG.E.128 desc[UR6][R12.64], R8 ;  /* 0x000000080c007986 */ /* 0x001fe2000c101d06 */
[----:B------:R-:W-:Y:S05]  /*0a50*/  EXIT ;  /* 0x000000000000794d */ /* 0x000fea0003800000 */
.L_x_0:
[----:B------:R-:W-:-:S00]  /*0a60*/  BRA `(.L_x_0) ;  /* 0xfffffffc00fc7947 */ /* 0x000fc0000383ffff */
[----:B------:R-:W-:-:S00]  /*0a70*/  NOP ;  /* 0x0000000000007918 */ /* 0x000fc00000000000 */
        /* <DEDUP_REMOVED lines=8> */
.L_x_1:


//--------------------- .nv.shared.triton_poi_fused__unsafe_index_add_0 --------------------------
	.section	.nv.shared.triton_poi_fused__unsafe_index_add_0,"aw",@nobits
	.sectionflags	@""
	.align	16
	.zero		1024


//--------------------- .nv.constant0.triton_poi_fused__unsafe_index_add_0 --------------------------
	.section	.nv.constant0.triton_poi_fused__unsafe_index_add_0,"a",@progbits
	.sectionflags	@""
	.align	4
.nv.constant0.triton_poi_fused__unsafe_index_add_0:
	.zero		560
